	.headerflags	@"EF_CUDA_TEXMODE_UNIFIED EF_CUDA_64BIT_ADDRESS EF_CUDA_ACCELERATORS EF_CUDA_SM90 EF_CUDA_VIRTUAL_SM(EF_CUDA_SM90)"
	.elftype	@"ET_EXEC"


//--------------------- .nv.info                  --------------------------
	.section	.nv.info,"",@"SHT_CUDA_INFO"
	.align	4


	//----- nvinfo : EIATTR_REGCOUNT
	.align		4
        /*0000*/ 	.byte	0x04, 0x2f
        /*0002*/ 	.short	(.L_1 - .L_0)
	.align		4
.L_0:
        /*0004*/ 	.word	index@(triton_poi_fused_convolution_max_pool2d_with_indices_relu_34)
        /*0008*/ 	.word	0x00000020


	//----- nvinfo : EIATTR_MIN_STACK_SIZE
	.align		4
.L_1:
        /*000c*/ 	.byte	0x04, 0x12
        /*000e*/ 	.short	(.L_3 - .L_2)
	.align		4
.L_2:
        /*0010*/ 	.word	index@(triton_poi_fused_convolution_max_pool2d_with_indices_relu_34)
        /*0014*/ 	.word	0x00000000


	//----- nvinfo : EIATTR_FRAME_SIZE
	.align		4
.L_3:
        /*0018*/ 	.byte	0x04, 0x11
        /*001a*/ 	.short	(.L_5 - .L_4)
	.align		4
.L_4:
        /*001c*/ 	.word	index@(triton_poi_fused_convolution_max_pool2d_with_indices_relu_34)
        /*0020*/ 	.word	0x00000000


	//----- nvinfo : EIATTR_MIN_STACK_SIZE
	.align		4
.L_5:
        /*0024*/ 	.byte	0x04, 0x12
        /*0026*/ 	.short	(.L_7 - .L_6)
	.align		4
.L_6:
        /*0028*/ 	.word	index@(triton_poi_fused_convolution_max_pool2d_with_indices_relu_34)
        /*002c*/ 	.word	0x00000000
.L_7:


//--------------------- .nv.info.triton_poi_fused_convolution_max_pool2d_with_indices_relu_34 --------------------------
	.section	.nv.info.triton_poi_fused_convolution_max_pool2d_with_indices_relu_34,"",@"SHT_CUDA_INFO"
	.sectionflags	@""
	.align	4


	//----- nvinfo : EIATTR_CUDA_API_VERSION
	.align		4
        /*0000*/ 	.byte	0x04, 0x37
        /*0002*/ 	.short	(.L_9 - .L_8)
.L_8:
        /*0004*/ 	.word	0x0000007c


	//----- nvinfo : EIATTR_KPARAM_INFO
	.align		4
.L_9:
        /*0008*/ 	.byte	0x04, 0x17
        /*000a*/ 	.short	(.L_11 - .L_10)
.L_10:
        /*000c*/ 	.word	0x00000000
        /*0010*/ 	.short	0x0006
        /*0012*/ 	.short	0x002c
        /*0014*/ 	.byte	0x00, 0xf0, 0x11, 0x00


	//----- nvinfo : EIATTR_KPARAM_INFO
	.align		4
.L_11:
        /*0018*/ 	.byte	0x04, 0x17
        /*001a*/ 	.short	(.L_13 - .L_12)
.L_12:
        /*001c*/ 	.word	0x00000000
        /*0020*/ 	.short	0x0005
        /*0022*/ 	.short	0x0028
        /*0024*/ 	.byte	0x00, 0xf0, 0x11, 0x00


	//----- nvinfo : EIATTR_KPARAM_INFO
	.align		4
.L_13:
        /*0028*/ 	.byte	0x04, 0x17
        /*002a*/ 	.short	(.L_15 - .L_14)
.L_14:
        /*002c*/ 	.word	0x00000000
        /*0030*/ 	.short	0x0004
        /*0032*/ 	.short	0x0020
        /*0034*/ 	.byte	0x00, 0xf4, 0x21, 0x00


	//----- nvinfo : EIATTR_KPARAM_INFO
	.align		4
.L_15:
        /*0038*/ 	.byte	0x04, 0x17
        /*003a*/ 	.short	(.L_17 - .L_16)
.L_16:
        /*003c*/ 	.word	0x00000000
        /*0040*/ 	.short	0x0003
        /*0042*/ 	.short	0x0018
        /*0044*/ 	.byte	0x00, 0xf4, 0x21, 0x00


	//----- nvinfo : EIATTR_KPARAM_INFO
	.align		4
.L_17:
        /*0048*/ 	.byte	0x04, 0x17
        /*004a*/ 	.short	(.L_19 - .L_18)
.L_18:
        /*004c*/ 	.word	0x00000000
        /*0050*/ 	.short	0x0002
        /*0052*/ 	.short	0x0010
        /*0054*/ 	.byte	0x00, 0xf4, 0x21, 0x00


	//----- nvinfo : EIATTR_KPARAM_INFO
	.align		4
.L_19:
        /*0058*/ 	.byte	0x04, 0x17
        /*005a*/ 	.short	(.L_21 - .L_20)
.L_20:
        /*005c*/ 	.word	0x00000000
        /*0060*/ 	.short	0x0001
        /*0062*/ 	.short	0x0008
        /*0064*/ 	.byte	0x00, 0xf4, 0x21, 0x00


	//----- nvinfo : EIATTR_KPARAM_INFO
	.align		4
.L_21:
        /*0068*/ 	.byte	0x04, 0x17
        /*006a*/ 	.short	(.L_23 - .L_22)
.L_22:
        /*006c*/ 	.word	0x00000000
        /*0070*/ 	.short	0x0000
        /*0072*/ 	.short	0x0000
        /*0074*/ 	.byte	0x00, 0xf4, 0x21, 0x00


	//----- nvinfo : EIATTR_SPARSE_MMA_MASK
	.align		4
.L_23:
        /*0078*/ 	.byte	0x03, 0x50
        /*007a*/ 	.short	0x0000


	//----- nvinfo : EIATTR_MAXREG_COUNT
	.align		4
        /*007c*/ 	.byte	0x03, 0x1b
        /*007e*/ 	.short	0x00ff


	//----- nvinfo : EIATTR_EXIT_INSTR_OFFSETS
	.align		4
        /*0080*/ 	.byte	0x04, 0x1c
        /*0082*/ 	.short	(.L_25 - .L_24)


	//   ....[0]....
.L_24:
        /*0084*/ 	.word	0x00000aa0


	//   ....[1]....
        /*0088*/ 	.word	0x00000b10


	//----- nvinfo : EIATTR_REQNTID
	.align		4
.L_25:
        /*008c*/ 	.byte	0x04, 0x10
        /*008e*/ 	.short	(.L_27 - .L_26)
.L_26:
        /*0090*/ 	.word	0x00000080
        /*0094*/ 	.word	0x00000001
        /*0098*/ 	.word	0x00000001


	//----- nvinfo : EIATTR_CBANK_PARAM_SIZE
	.align		4
.L_27:
        /*009c*/ 	.byte	0x03, 0x19
        /*009e*/ 	.short	0x0030


	//----- nvinfo : EIATTR_PARAM_CBANK
	.align		4
        /*00a0*/ 	.byte	0x04, 0x0a
        /*00a2*/ 	.short	(.L_29 - .L_28)
	.align		4
.L_28:
        /*00a4*/ 	.word	index@(.nv.constant0.triton_poi_fused_convolution_max_pool2d_with_indices_relu_34)
        /*00a8*/ 	.short	0x0210
        /*00aa*/ 	.short	0x0030


	//----- nvinfo : EIATTR_SW_WAR
	.align		4
.L_29:
        /*00ac*/ 	.byte	0x04, 0x36
        /*00ae*/ 	.short	(.L_31 - .L_30)
.L_30:
        /*00b0*/ 	.word	0x00000008
.L_31:


//--------------------- .nv.callgraph             --------------------------
	.section	.nv.callgraph,"",@"SHT_CUDA_CALLGRAPH"
	.align	4
	.sectionentsize	8
	.align		4
        /*0000*/ 	.word	0x00000000
	.align		4
        /*0004*/ 	.word	0xffffffff
	.align		4
        /*0008*/ 	.word	0x00000000
	.align		4
        /*000c*/ 	.word	0xfffffffe
	.align		4
        /*0010*/ 	.word	0x00000000
	.align		4
        /*0014*/ 	.word	0xfffffffd
	.align		4
        /*0018*/ 	.word	0x00000000
	.align		4
        /*001c*/ 	.word	0xfffffffc


//--------------------- .text.triton_poi_fused_convolution_max_pool2d_with_indices_relu_34 --------------------------
	.section	.text.triton_poi_fused_convolution_max_pool2d_with_indices_relu_34,"ax",@progbits
	.sectionflags	@"SHF_BARRIERS=1"
	.align	128
        .global         triton_poi_fused_convolution_max_pool2d_with_indices_relu_34
        .type           triton_poi_fused_convolution_max_pool2d_with_indices_relu_34,@function
        .size           triton_poi_fused_convolution_max_pool2d_with_indices_relu_34,(.L_x_1 - triton_poi_fused_convolution_max_pool2d_with_indices_relu_34)
        .other          triton_poi_fused_convolution_max_pool2d_with_indices_relu_34,@"STO_CUDA_ENTRY STV_DEFAULT"
triton_poi_fused_convolution_max_pool2d_with_indices_relu_34:
.text.triton_poi_fused_convolution_max_pool2d_with_indices_relu_34:
[----:B------:R-:W0:Y:S01]  /*0000*/  LDC R1, c[0x0][0x28] ;  /* 0x00000a00ff017b82 */ /* 0x000e220000000800 */
[----:B------:R-:W1:Y:S07]  /*0010*/  S2R R2, SR_CTAID.Y ;  /* 0x0000000000027919 */ /* 0x000e6e0000002600 */
[----:B------:R-:W2:Y:S01]  /*0020*/  LDC.64 R4, c[0x0][0x218] ;  /* 0x00008600ff047b82 */ /* 0x000ea20000000a00 */
[----:B------:R-:W-:Y:S01]  /*0030*/  ULDC.64 UR6, c[0x0][0x208] ;  /* 0x0000820000067ab9 */ /* 0x000fe20000000a00 */
[----:B------:R-:W3:Y:S01]  /*0040*/  S2R R0, SR_TID.X ;  /* 0x0000000000007919 */ /* 0x000ee20000002100 */
[----:B------:R-:W4:Y:S01]  /*0050*/  S2R R25, SR_CTAID.X ;  /* 0x0000000000197919 */ /* 0x000f220000002500 */
[----:B-1----:R-:W-:Y:S01]  /*0060*/  IMAD.SHL.U32 R27, R2, 0x40, RZ ;  /* 0x00000040021b7824 */ /* 0x002fe200078e00ff */
[----:B------:R-:W-:-:S03]  /*0070*/  SHF.R.S32.HI R7, RZ, 0x19, R2 ;  /* 0x00000019ff077819 */ /* 0x000fc60000011402 */
[----:B------:R-:W1:Y:S01]  /*0080*/  LDC.64 R2, c[0x0][0x210] ;  /* 0x00008400ff027b82 */ /* 0x000e620000000a00 */
[----:B---3--:R-:W-:Y:S01]  /*0090*/  IMAD.SHL.U32 R24, R0, 0x4, RZ ;  /* 0x0000000400187824 */ /* 0x008fe200078e00ff */
[----:B------:R-:W-:Y:S02]  /*00a0*/  SGXT R7, R7, 0x1 ;  /* 0x000000010707781a */ /* 0x000fe40000000200 */
[----:B------:R-:W-:Y:S01]  /*00b0*/  SHF.R.U32.HI R8, RZ, 0x4, R0 ;  /* 0x00000004ff087819 */ /* 0x000fe20000011600 */
[----:B----4-:R-:W-:Y:S01]  /*00c0*/  IMAD.SHL.U32 R25, R25, 0x10, RZ ;  /* 0x0000001019197824 */ /* 0x010fe200078e00ff */
[----:B------:R-:W-:Y:S02]  /*00d0*/  LOP3.LUT R6, R27, 0x3c, R24, 0xf8, !PT ;  /* 0x0000003c1b067812 */ /* 0x000fe400078ef818 */
[----:B------:R-:W-:Y:S02]  /*00e0*/  SGXT.U32 R8, R8, 0x3 ;  /* 0x000000030808781a */ /* 0x000fe40000000000 */
[----:B------:R-:W-:-:S02]  /*00f0*/  LEA.HI R7, R7, R6, RZ, 0x9 ;  /* 0x0000000607077211 */ /* 0x000fc400078f48ff */
[----:B------:R-:W-:Y:S02]  /*0100*/  LOP3.LUT R29, R25, R8, RZ, 0xfc, !PT ;  /* 0x00000008191d7212 */ /* 0x000fe400078efcff */
[C---:B------:R-:W-:Y:S01]  /*0110*/  LOP3.LUT R9, R7.reuse, 0xfffffe00, RZ, 0xc0, !PT ;  /* 0xfffffe0007097812 */ /* 0x040fe200078ec0ff */
[----:B------:R-:W-:Y:S01]  /*0120*/  IMAD.SHL.U32 R7, R7, 0x10, RZ ;  /* 0x0000001007077824 */ /* 0x000fe200078e00ff */
[----:B------:R-:W-:-:S03]  /*0130*/  ISETP.GE.AND P0, PT, R29, 0x10, PT ;  /* 0x000000101d00780c */ /* 0x000fc60003f06270 */
[----:B------:R-:W-:Y:S01]  /*0140*/  IMAD.IADD R9, R6, 0x1, -R9 ;  /* 0x0000000106097824 */ /* 0x000fe200078e0a09 */
[----:B------:R-:W-:-:S03]  /*0150*/  LOP3.LUT R6, R7, 0xffffe000, RZ, 0xc0, !PT ;  /* 0xffffe00007067812 */ /* 0x000fc600078ec0ff */
[----:B--2---:R-:W-:Y:S01]  /*0160*/  IMAD.WIDE R16, R9, 0x4, R4 ;  /* 0x0000000409107825 */ /* 0x004fe200078e0204 */
[----:B------:R-:W-:-:S03]  /*0170*/  CS2R R4, SRZ ;  /* 0x0000000000047805 */ /* 0x000fc6000001ff00 */
[----:B------:R-:W-:Y:S01]  /*0180*/  IMAD.IADD R12, R9, 0x1, R6 ;  /* 0x00000001090c7824 */ /* 0x000fe200078e0206 */
[----:B------:R-:W-:Y:S01]  /*0190*/  CS2R R6, SRZ ;  /* 0x0000000000067805 */ /* 0x000fe2000001ff00 */
[----:B------:R-:W2:Y:S02]  /*01a0*/  LDG.E.EL.128 R16, desc[UR6][R16.64] ;  /* 0x0000000610107981 */ /* 0x000ea4000c2e1d00 */
[----:B------:R-:W-:-:S04]  /*01b0*/  IMAD R29, R29, 0x200, R12 ;  /* 0x000002001d1d7824 */ /* 0x000fc800078e020c */
[----:B-1----:R-:W-:-:S05]  /*01c0*/  IMAD.WIDE R10, R29, 0x4, R2 ;  /* 0x000000041d0a7825 */ /* 0x002fca00078e0202 */
[----:B------:R1:W2:Y:S01]  /*01d0*/  @!P0 LDG.E.EL.128 R4, desc[UR6][R10.64] ;  /* 0x000000060a048981 */ /* 0x0002a2000c2e1d00 */
[----:B------:R-:W-:-:S04]  /*01e0*/  LOP3.LUT R8, R25, 0x8, R8, 0xfe, !PT ;  /* 0x0000000819087812 */ /* 0x000fc800078efe08 */
[C---:B------:R-:W-:Y:S01]  /*01f0*/  ISETP.GE.AND P1, PT, R8.reuse, 0x10, PT ;  /* 0x000000100800780c */ /* 0x040fe20003f26270 */
[----:B------:R-:W-:Y:S01]  /*0200*/  IMAD R9, R8, 0x200, R12 ;  /* 0x0000020008097824 */ /* 0x000fe200078e020c */
[----:B------:R-:W-:Y:S02]  /*0210*/  CS2R R20, SRZ ;  /* 0x0000000000147805 */ /* 0x000fe4000001ff00 */
[----:B------:R-:W-:Y:S01]  /*0220*/  CS2R R22, SRZ ;  /* 0x0000000000167805 */ /* 0x000fe2000001ff00 */
[----:B-1----:R-:W-:Y:S02]  /*0230*/  IMAD.WIDE R10, R9, 0x4, R2 ;  /* 0x00000004090a7825 */ /* 0x002fe400078e0202 */
[----:B------:R-:W1:Y:S06]  /*0240*/  LDC.64 R2, c[0x0][0x220] ;  /* 0x00008800ff027b82 */ /* 0x000e6c0000000a00 */
[----:B------:R3:W4:Y:S01]  /*0250*/  @!P1 LDG.E.EL.128 R20, desc[UR6][R10.64] ;  /* 0x000000060a149981 */ /* 0x000722000c2e1d00 */
[----:B------:R-:W-:-:S02]  /*0260*/  CS2R R12, SRZ ;  /* 0x00000000000c7805 */ /* 0x000fc4000001ff00 */
[----:B------:R-:W-:Y:S02]  /*0270*/  CS2R R14, SRZ ;  /* 0x00000000000e7805 */ /* 0x000fe4000001ff00 */
[----:B---3--:R-:W-:Y:S01]  /*0280*/  CS2R R10, SRZ ;  /* 0x00000000000a7805 */ /* 0x008fe2000001ff00 */
[----:B-1----:R-:W-:-:S05]  /*0290*/  IMAD.WIDE R28, R29, 0x4, R2 ;  /* 0x000000041d1c7825 */ /* 0x002fca00078e0202 */
[----:B------:R-:W3:Y:S01]  /*02a0*/  @!P0 LDG.E.EL.128 R12, desc[UR6][R28.64] ;  /* 0x000000061c0c8981 */ /* 0x000ee2000c2e1d00 */
[----:B------:R-:W-:Y:S01]  /*02b0*/  IMAD.WIDE R2, R9, 0x4, R2 ;  /* 0x0000000409027825 */ /* 0x000fe200078e0202 */
[----:B------:R-:W-:-:S06]  /*02c0*/  CS2R R8, SRZ ;  /* 0x0000000000087805 */ /* 0x000fcc000001ff00 */
[----:B------:R1:W5:Y:S01]  /*02d0*/  @!P1 LDG.E.EL.128 R8, desc[UR6][R2.64] ;  /* 0x0000000602089981 */ /* 0x000362000c2e1d00 */
[----:B------:R-:W1:Y:S01]  /*02e0*/  S2R R26, SR_TID.X ;  /* 0x00000000001a7919 */ /* 0x000e620000002100 */
[----:B------:R-:W1:Y:S01]  /*02f0*/  S2UR UR5, SR_CgaCtaId ;  /* 0x00000000000579c3 */ /* 0x000e620000008800 */
[----:B------:R-:W-:-:S04]  /*0300*/  SHF.R.U32.HI R0, RZ, 0x2, R0 ;  /* 0x00000002ff007819 */ /* 0x000fc80000011600 */
[----:B-1----:R-:W-:Y:S02]  /*0310*/  SGXT.U32 R2, R0, 0x5 ;  /* 0x000000050002781a */ /* 0x002fe40000000000 */
[----:B------:R-:W-:Y:S01]  /*0320*/  LOP3.LUT R0, R25, 0xc, R24, 0xf8, !PT ;  /* 0x0000000c19007812 */ /* 0x000fe200078ef818 */
[----:B------:R-:W-:Y:S01]  /*0330*/  UMOV UR4, 0x400 ;  /* 0x0000040000047882 */ /* 0x000fe20000000000 */
[----:B------:R-:W-:Y:S01]  /*0340*/  LOP3.LUT R27, R27, R2, RZ, 0xfc, !PT ;  /* 0x000000021b1b7212 */ /* 0x000fe200078efcff */
[----:B------:R-:W-:Y:S01]  /*0350*/  UPRMT UR4, UR5, 0x654, UR4 ;  /* 0x0000065405047896 */ /* 0x000fe20008000004 */
[----:B0-----:R-:W-:Y:S01]  /*0360*/  IMAD.SHL.U32 R24, R26, 0x40, RZ ;  /* 0x000000401a187824 */ /* 0x001fe200078e00ff */
[----:B------:R-:W-:-:S04]  /*0370*/  SHF.R.U32.HI R25, RZ, 0x4, R26 ;  /* 0x00000004ff197819 */ /* 0x000fc8000001161a */
[----:B------:R-:W-:Y:S02]  /*0380*/  LOP3.LUT R24, R24, 0x3c0, RZ, 0xc0, !PT ;  /* 0x000003c018187812 */ /* 0x000fe400078ec0ff */
[----:B------:R-:W-:Y:S02]  /*0390*/  SGXT.U32 R25, R25, 0x3 ;  /* 0x000000031919781a */ /* 0x000fe40000000000 */
[C---:B------:R-:W-:Y:S02]  /*03a0*/  LOP3.LUT R3, R24.reuse, 0x10, RZ, 0xfc, !PT ;  /* 0x0000001018037812 */ /* 0x040fe400078efcff */
[C---:B------:R-:W-:Y:S02]  /*03b0*/  LOP3.LUT R25, R24.reuse, R25, RZ, 0xfc, !PT ;  /* 0x0000001918197212 */ /* 0x040fe400078efcff */
[C---:B------:R-:W-:Y:S02]  /*03c0*/  LEA.HI R2, R24.reuse, UR4, RZ, 0x1e ;  /* 0x0000000418027c11 */ /* 0x040fe4000f8ff0ff */
[----:B------:R-:W-:-:S03]  /*03d0*/  LOP3.LUT R28, R24, 0x30, RZ, 0xfc, !PT ;  /* 0x00000030181c7812 */ /* 0x000fc600078efcff */
[----:B------:R-:W-:Y:S01]  /*03e0*/  IMAD R2, R25, 0x4, R2 ;  /* 0x0000000419027824 */ /* 0x000fe200078e0202 */
[----:B------:R-:W-:Y:S01]  /*03f0*/  LEA.HI R28, R28, UR4, RZ, 0x1e ;  /* 0x000000041c1c7c11 */ /* 0x000fe2000f8ff0ff */
[----:B------:R-:W-:Y:S01]  /*0400*/  IMAD R27, R27, 0x10, R0 ;  /* 0x000000101b1b7824 */ /* 0x000fe200078e0200 */
[C---:B--2---:R-:W-:Y:S01]  /*0410*/  FSETP.GEU.AND P0, PT, R16.reuse, -R4, PT ;  /* 0x800000041000720b */ /* 0x044fe20003f0e000 */
[----:B------:R-:W-:-:S05]  /*0420*/  FADD R4, R16, R4 ;  /* 0x0000000410047221 */ /* 0x000fca0000000000 */
[----:B------:R-:W-:Y:S02]  /*0430*/  FSEL R29, R4, RZ, P0 ;  /* 0x000000ff041d7208 */ /* 0x000fe40000000000 */
[----:B------:R-:W-:Y:S02]  /*0440*/  LEA.HI R4, R3, UR4, RZ, 0x1e ;  /* 0x0000000403047c11 */ /* 0x000fe4000f8ff0ff */
[C---:B------:R-:W-:Y:S01]  /*0450*/  FSETP.GEU.AND P0, PT, R17.reuse, -R5, PT ;  /* 0x800000051100720b */ /* 0x040fe20003f0e000 */
[----:B------:R-:W-:Y:S02]  /*0460*/  FADD R5, R17, R5 ;  /* 0x0000000511057221 */ /* 0x000fe40000000000 */
[----:B------:R-:W-:-:S03]  /*0470*/  IMAD R3, R25, 0x4, R4 ;  /* 0x0000000419037824 */ /* 0x000fc600078e0204 */
[----:B------:R-:W-:Y:S02]  /*0480*/  FSEL R4, R5, RZ, P0 ;  /* 0x000000ff05047208 */ /* 0x000fe40000000000 */
[----:B------:R-:W-:Y:S02]  /*0490*/  LOP3.LUT R5, R24, 0x20, RZ, 0xfc, !PT ;  /* 0x0000002018057812 */ /* 0x000fe400078efcff */
[C---:B------:R-:W-:Y:S02]  /*04a0*/  FSETP.GEU.AND P1, PT, R18.reuse, -R6, PT ;  /* 0x800000061200720b */ /* 0x040fe40003f2e000 */
[----:B------:R-:W-:Y:S01]  /*04b0*/  LEA.HI R24, R5, UR4, RZ, 0x1e ;  /* 0x0000000405187c11 */ /* 0x000fe2000f8ff0ff */
[----:B------:R-:W-:Y:S01]  /*04c0*/  FADD R5, R18, R6 ;  /* 0x0000000612057221 */ /* 0x000fe20000000000 */
[C---:B------:R-:W-:Y:S01]  /*04d0*/  FADD R6, R19.reuse, R7 ;  /* 0x0000000713067221 */ /* 0x040fe20000000000 */
[----:B------:R-:W-:Y:S01]  /*04e0*/  FSETP.GEU.AND P0, PT, R19, -R7, PT ;  /* 0x800000071300720b */ /* 0x000fe20003f0e000 */
[----:B------:R-:W-:Y:S01]  /*04f0*/  STS [R2], R29 ;  /* 0x0000001d02007388 */ /* 0x000fe20000000800 */
[----:B------:R-:W-:Y:S01]  /*0500*/  IMAD R24, R25, 0x4, R24 ;  /* 0x0000000419187824 */ /* 0x000fe200078e0218 */
[----:B------:R-:W-:-:S02]  /*0510*/  FSEL R5, R5, RZ, P1 ;  /* 0x000000ff05057208 */ /* 0x000fc40000800000 */
[----:B------:R0:W-:Y:S01]  /*0520*/  STS [R3+0x40], R4 ;  /* 0x0000400403007388 */ /* 0x0001e20000000800 */
[C---:B----4-:R-:W-:Y:S01]  /*0530*/  FSETP.GEU.AND P2, PT, R17.reuse, -R21, PT ;  /* 0x800000151100720b */ /* 0x050fe20003f4e000 */
[----:B------:R-:W-:Y:S01]  /*0540*/  FADD R21, R17, R21 ;  /* 0x0000001511157221 */ /* 0x000fe20000000000 */
[----:B------:R-:W-:Y:S02]  /*0550*/  FSEL R6, R6, RZ, P0 ;  /* 0x000000ff06067208 */ /* 0x000fe40000000000 */
[----:B------:R-:W-:Y:S02]  /*0560*/  FSETP.GEU.AND P3, PT, R16, -R20, PT ;  /* 0x800000141000720b */ /* 0x000fe40003f6e000 */
[C---:B------:R-:W-:Y:S01]  /*0570*/  FSETP.GEU.AND P1, PT, R18.reuse, -R22, PT ;  /* 0x800000161200720b */ /* 0x040fe20003f2e000 */
[----:B------:R-:W-:Y:S01]  /*0580*/  FADD R22, R18, R22 ;  /* 0x0000001612167221 */ /* 0x000fe20000000000 */
[----:B0-----:R-:W-:Y:S01]  /*0590*/  FADD R4, R16, R20 ;  /* 0x0000001410047221 */ /* 0x001fe20000000000 */
[C---:B------:R-:W-:Y:S01]  /*05a0*/  FSETP.GEU.AND P0, PT, R19.reuse, -R23, PT ;  /* 0x800000171300720b */ /* 0x040fe20003f0e000 */
[----:B------:R-:W-:Y:S01]  /*05b0*/  FADD R23, R19, R23 ;  /* 0x0000001713177221 */ /* 0x000fe20000000000 */
[----:B------:R-:W-:Y:S01]  /*05c0*/  IMAD R25, R25, 0x4, R28 ;  /* 0x0000000419197824 */ /* 0x000fe200078e021c */
[----:B------:R0:W-:Y:S01]  /*05d0*/  STS [R24+0x80], R5 ;  /* 0x0000800518007388 */ /* 0x0001e20000000800 */
[----:B------:R-:W-:Y:S01]  /*05e0*/  FSEL R21, R21, RZ, P2 ;  /* 0x000000ff15157208 */ /* 0x000fe20001000000 */
[----:B------:R-:W-:Y:S01]  /*05f0*/  IMAD.SHL.U32 R7, R26, 0x4, RZ ;  /* 0x000000041a077824 */ /* 0x000fe200078e00ff */
[----:B------:R-:W-:Y:S01]  /*0600*/  FSEL R22, R22, RZ, P1 ;  /* 0x000000ff16167208 */ /* 0x000fe20000800000 */
[----:B------:R-:W-:Y:S01]  /*0610*/  STS [R25+0xc0], R6 ;  /* 0x0000c00619007388 */ /* 0x000fe20000000800 */
[----:B------:R-:W-:Y:S01]  /*0620*/  FSEL R23, R23, RZ, P0 ;  /* 0x000000ff17177208 */ /* 0x000fe20000000000 */
[----:B------:R-:W1:Y:S01]  /*0630*/  LDC.64 R28, c[0x0][0x228] ;  /* 0x00008a00ff1c7b82 */ /* 0x000e620000000a00 */
[----:B0-----:R-:W-:-:S05]  /*0640*/  FSEL R5, R4, RZ, P3 ;  /* 0x000000ff04057208 */ /* 0x001fca0001800000 */
[----:B------:R-:W-:Y:S04]  /*0650*/  STS [R2+0x20], R5 ;  /* 0x0000200502007388 */ /* 0x000fe80000000800 */
[----:B------:R-:W-:Y:S04]  /*0660*/  STS [R3+0x60], R21 ;  /* 0x0000601503007388 */ /* 0x000fe80000000800 */
[----:B------:R-:W-:Y:S04]  /*0670*/  STS [R24+0xa0], R22 ;  /* 0x0000a01618007388 */ /* 0x000fe80000000800 */
[----:B------:R1:W-:Y:S01]  /*0680*/  STS [R25+0xe0], R23 ;  /* 0x0000e01719007388 */ /* 0x0003e20000000800 */
[----:B------:R-:W-:-:S02]  /*0690*/  LOP3.LUT R26, R26, 0x7c, RZ, 0xc0, !PT ;  /* 0x0000007c1a1a7812 */ /* 0x000fc400078ec0ff */
[----:B------:R-:W-:-:S03]  /*06a0*/  LOP3.LUT R20, R7, 0x1fc, RZ, 0xc0, !PT ;  /* 0x000001fc07147812 */ /* 0x000fc600078ec0ff */
[----:B------:R-:W-:-:S04]  /*06b0*/  VIADD R7, R26, UR4 ;  /* 0x000000041a077c36 */ /* 0x000fc80008000000 */
[----:B------:R-:W-:Y:S01]  /*06c0*/  IMAD R26, R20, 0x4, R7 ;  /* 0x00000004141a7824 */ /* 0x000fe200078e0207 */
[----:B------:R-:W-:Y:S01]  /*06d0*/  BAR.SYNC.DEFER_BLOCKING 0x0 ;  /* 0x0000000000007b1d */ /* 0x000fe20000010000 */
[----:B------:R-:W-:Y:S02]  /*06e0*/  ISETP.GE.AND P0, PT, R0, 0x10, PT ;  /* 0x000000100000780c */ /* 0x000fe40003f06270 */
[----:B------:R-:W-:-:S03]  /*06f0*/  LOP3.LUT R0, R20, 0x200, RZ, 0xfc, !PT ;  /* 0x0000020014007812 */ /* 0x000fc600078efcff */
[----:B------:R-:W-:Y:S04]  /*0700*/  LDS R4, [R26] ;  /* 0x000000001a047984 */ /* 0x000fe80000000800 */
[----:B------:R-:W-:Y:S04]  /*0710*/  LDS R5, [R26+0x4] ;  /* 0x000004001a057984 */ /* 0x000fe80000000800 */
[----:B------:R-:W-:Y:S04]  /*0720*/  LDS R6, [R26+0x8] ;  /* 0x000008001a067984 */ /* 0x000fe80000000800 */
[----:B------:R-:W0:Y:S01]  /*0730*/  LDS R7, [R26+0xc] ;  /* 0x00000c001a077984 */ /* 0x000e220000000800 */
[----:B------:R-:W-:-:S04]  /*0740*/  SHF.R.U32.HI R0, RZ, 0x2, R0 ;  /* 0x00000002ff007819 */ /* 0x000fc80000011600 */
[----:B------:R-:W-:Y:S01]  /*0750*/  LOP3.LUT R0, R0, 0xfc, RZ, 0xc0, !PT ;  /* 0x000000fc00007812 */ /* 0x000fe200078ec0ff */
[----:B-1----:R-:W-:-:S04]  /*0760*/  IMAD.WIDE R22, R27, 0x4, R28 ;  /* 0x000000041b167825 */ /* 0x002fc800078e021c */
[----:B------:R-:W-:-:S04]  /*0770*/  VIADD R21, R0, UR4 ;  /* 0x0000000400157c36 */ /* 0x000fc80008000000 */
[----:B------:R-:W-:-:S05]  /*0780*/  IMAD R0, R20, 0x4, R21 ;  /* 0x0000000414007824 */ /* 0x000fca00078e0215 */
[----:B------:R-:W-:Y:S04]  /*0790*/  LDS R20, [R0+0x800] ;  /* 0x0008000000147984 */ /* 0x000fe80000000800 */
[----:B------:R-:W-:Y:S04]  /*07a0*/  LDS R21, [R0+0x804] ;  /* 0x0008040000157984 */ /* 0x000fe80000000800 */
[----:B0-----:R0:W-:Y:S04]  /*07b0*/  @!P0 STG.E.128 desc[UR6][R22.64], R4 ;  /* 0x0000000416008986 */ /* 0x0011e8000c101d06 */
[----:B------:R-:W-:Y:S04]  /*07c0*/  LDS R22, [R0+0x808] ;  /* 0x0008080000167984 */ /* 0x000fe80000000800 */
[----:B------:R-:W1:Y:S01]  /*07d0*/  LDS R23, [R0+0x80c] ;  /* 0x00080c0000177984 */ /* 0x000e620000000800 */
[----:B0-----:R-:W-:-:S04]  /*07e0*/  VIADD R5, R27, 0x200 ;  /* 0x000002001b057836 */ /* 0x001fc80000000000 */
[----:B------:R-:W-:Y:S01]  /*07f0*/  IMAD.WIDE R28, R5, 0x4, R28 ;  /* 0x00000004051c7825 */ /* 0x000fe200078e021c */
[----:B---3--:R-:W-:-:S03]  /*0800*/  FSETP.GEU.AND P5, PT, R16, -R12, PT ;  /* 0x8000000c1000720b */ /* 0x008fc60003fae000 */
[----:B------:R-:W-:Y:S01]  /*0810*/  FADD R12, R16, R12 ;  /* 0x0000000c100c7221 */ /* 0x000fe20000000000 */
[C---:B------:R-:W-:Y:S01]  /*0820*/  FSETP.GEU.AND P6, PT, R17.reuse, -R13, PT ;  /* 0x8000000d1100720b */ /* 0x040fe20003fce000 */
[----:B------:R-:W-:Y:S01]  /*0830*/  FADD R13, R17, R13 ;  /* 0x0000000d110d7221 */ /* 0x000fe20000000000 */
[C---:B------:R-:W-:Y:S02]  /*0840*/  FSETP.GEU.AND P4, PT, R19.reuse, -R15, PT ;  /* 0x8000000f1300720b */ /* 0x040fe40003f8e000 */
[----:B------:R-:W-:Y:S02]  /*0850*/  FSEL R7, R12, RZ, P5 ;  /* 0x000000ff0c077208 */ /* 0x000fe40002800000 */
[C---:B------:R-:W-:Y:S01]  /*0860*/  FSETP.GEU.AND P5, PT, R18.reuse, -R14, PT ;  /* 0x8000000e1200720b */ /* 0x040fe20003fae000 */
[----:B-1----:R-:W-:Y:S01]  /*0870*/  @!P0 STG.E.128 desc[UR6][R28.64], R20 ;  /* 0x000000141c008986 */ /* 0x002fe2000c101d06 */
[----:B------:R-:W-:Y:S01]  /*0880*/  BAR.SYNC.DEFER_BLOCKING 0x0 ;  /* 0x0000000000007b1d */ /* 0x000fe20000010000 */
[----:B------:R-:W-:Y:S01]  /*0890*/  FADD R14, R18, R14 ;  /* 0x0000000e120e7221 */ /* 0x000fe20000000000 */
[----:B-----5:R-:W-:Y:S01]  /*08a0*/  FSETP.GEU.AND P3, PT, R8, -R16, PT ;  /* 0x800000100800720b */ /* 0x020fe20003f6e000 */
[----:B------:R-:W-:Y:S01]  /*08b0*/  FADD R15, R19, R15 ;  /* 0x0000000f130f7221 */ /* 0x000fe20000000000 */
[----:B------:R-:W-:Y:S01]  /*08c0*/  FADD R8, R16, R8 ;  /* 0x0000000810087221 */ /* 0x000fe20000000000 */
[----:B------:R-:W-:Y:S01]  /*08d0*/  FSETP.GEU.AND P2, PT, R9, -R17, PT ;  /* 0x800000110900720b */ /* 0x000fe20003f4e000 */
[----:B------:R-:W-:Y:S01]  /*08e0*/  FADD R9, R17, R9 ;  /* 0x0000000911097221 */ /* 0x000fe20000000000 */
[----:B------:R-:W-:-:S02]  /*08f0*/  FSEL R4, R13, RZ, P6 ;  /* 0x000000ff0d047208 */ /* 0x000fc40003000000 */
[----:B------:R-:W-:Y:S01]  /*0900*/  FSETP.GEU.AND P6, PT, R10, -R18, PT ;  /* 0x800000120a00720b */ /* 0x000fe20003fce000 */
[----:B------:R-:W-:Y:S01]  /*0910*/  FADD R10, R18, R10 ;  /* 0x0000000a120a7221 */ /* 0x000fe20000000000 */
[----:B------:R-:W-:Y:S01]  /*0920*/  FSETP.GEU.AND P1, PT, R11, -R19, PT ;  /* 0x800000130b00720b */ /* 0x000fe20003f2e000 */
[----:B------:R-:W-:Y:S01]  /*0930*/  FADD R11, R19, R11 ;  /* 0x0000000b130b7221 */ /* 0x000fe20000000000 */
[----:B------:R-:W-:Y:S02]  /*0940*/  FSEL R13, R14, RZ, P5 ;  /* 0x000000ff0e0d7208 */ /* 0x000fe40002800000 */
[----:B------:R-:W-:Y:S02]  /*0950*/  FSEL R6, R15, RZ, P4 ;  /* 0x000000ff0f067208 */ /* 0x000fe40002000000 */
[----:B------:R-:W-:Y:S02]  /*0960*/  FSEL R15, R8, RZ, P3 ;  /* 0x000000ff080f7208 */ /* 0x000fe40001800000 */
[----:B------:R-:W-:-:S02]  /*0970*/  FSEL R14, R9, RZ, P2 ;  /* 0x000000ff090e7208 */ /* 0x000fc40001000000 */
[----:B------:R-:W-:Y:S01]  /*0980*/  FSEL R17, R10, RZ, P6 ;  /* 0x000000ff0a117208 */ /* 0x000fe20003000000 */
[----:B------:R-:W-:Y:S01]  /*0990*/  STS [R2], R7 ;  /* 0x0000000702007388 */ /* 0x000fe20000000800 */
[----:B------:R-:W-:-:S03]  /*09a0*/  FSEL R16, R11, RZ, P1 ;  /* 0x000000ff0b107208 */ /* 0x000fc60000800000 */
[----:B------:R-:W-:Y:S04]  /*09b0*/  STS [R3+0x40], R4 ;  /* 0x0000400403007388 */ /* 0x000fe80000000800 */
[----:B------:R0:W-:Y:S04]  /*09c0*/  STS [R24+0x80], R13 ;  /* 0x0000800d18007388 */ /* 0x0001e80000000800 */
[----:B------:R1:W-:Y:S04]  /*09d0*/  STS [R25+0xc0], R6 ;  /* 0x0000c00619007388 */ /* 0x0003e80000000800 */
[----:B------:R-:W-:Y:S01]  /*09e0*/  STS [R2+0x20], R15 ;  /* 0x0000200f02007388 */ /* 0x000fe20000000800 */
[----:B0-----:R-:W1:Y:S03]  /*09f0*/  LDC.64 R12, c[0x0][0x230] ;  /* 0x00008c00ff0c7b82 */ /* 0x001e660000000a00 */
[----:B------:R-:W-:Y:S04]  /*0a00*/  STS [R3+0x60], R14 ;  /* 0x0000600e03007388 */ /* 0x000fe80000000800 */
[----:B------:R-:W-:Y:S04]  /*0a10*/  STS [R24+0xa0], R17 ;  /* 0x0000a01118007388 */ /* 0x000fe80000000800 */
[----:B------:R-:W-:Y:S01]  /*0a20*/  STS [R25+0xe0], R16 ;  /* 0x0000e01019007388 */ /* 0x000fe20000000800 */
[----:B------:R-:W-:Y:S06]  /*0a30*/  BAR.SYNC.DEFER_BLOCKING 0x0 ;  /* 0x0000000000007b1d */ /* 0x000fec0000010000 */
[----:B------:R-:W-:Y:S04]  /*0a40*/  LDS R8, [R26] ;  /* 0x000000001a087984 */ /* 0x000fe80000000800 */
[----:B------:R-:W-:Y:S04]  /*0a50*/  LDS R9, [R26+0x4] ;  /* 0x000004001a097984 */ /* 0x000fe80000000800 */
[----:B------:R-:W-:Y:S04]  /*0a60*/  LDS R10, [R26+0x8] ;  /* 0x000008001a0a7984 */ /* 0x000fe80000000800 */
[----:B------:R-:W0:Y:S01]  /*0a70*/  LDS R11, [R26+0xc] ;  /* 0x00000c001a0b7984 */ /* 0x000e220000000800 */
[----:B-1----:R-:W-:-:S05]  /*0a80*/  IMAD.WIDE R6, R27, 0x4, R12 ;  /* 0x000000041b067825 */ /* 0x002fca00078e020c */
[----:B0-----:R0:W-:Y:S02]  /*0a90*/  @!P0 STG.E.128 desc[UR6][R6.64], R8 ;  /* 0x0000000806008986 */ /* 0x0011e4000c101d06 */
[----:B0-----:R-:W-:Y:S05]  /*0aa0*/  @P0 EXIT ;  /* 0x000000000000094d */ /* 0x001fea0003800000 */
[----:B0-----:R-:W-:Y:S01]  /*0ab0*/  LDS R8, [R0+0x800] ;  /* 0x0008000000087984 */ /* 0x001fe20000000800 */
[----:B------:R-:W-:-:S03]  /*0ac0*/  IMAD.WIDE R2, R5, 0x4, R12 ;  /* 0x0000000405027825 */ /* 0x000fc600078e020c */
[----:B------:R-:W-:Y:S04]  /*0ad0*/  LDS R9, [R0+0x804] ;  /* 0x0008040000097984 */ /* 0x000fe80000000800 */
[----:B------:R-:W-:Y:S04]  /*0ae0*/  LDS R10, [R0+0x808] ;  /* 0x00080800000a7984 */ /* 0x000fe80000000800 */
[----:B------:R-:W0:Y:S04]  /*0af0*/  LDS R11, [R0+0x80c] ;  /* 0x00080c00000b7984 */ /* 0x000e280000000800 */
[----:B0-----:R-:W-:Y:S01]  /*0b00*/  STG.E.128 desc[UR6][R2.64], R8 ;  /* 0x0000000802007986 */ /* 0x001fe2000c101d06 */
[----:B------:R-:W-:Y:S05]  /*0b10*/  EXIT ;  /* 0x000000000000794d */ /* 0x000fea0003800000 */
.L_x_0:
[----:B------:R-:W-:-:S00]  /*0b20*/  BRA `(.L_x_0) ;  /* 0xfffffffc00fc7947 */ /* 0x000fc0000383ffff */
[----:B------:R-:W-:-:S00]  /*0b30*/  NOP ;  /* 0x0000000000007918 */ /* 0x000fc00000000000 */
        /* <DEDUP_REMOVED lines=12> */
.L_x_1:


//--------------------- .nv.shared.triton_poi_fused_convolution_max_pool2d_with_indices_relu_34 --------------------------
	.section	.nv.shared.triton_poi_fused_convolution_max_pool2d_with_indices_relu_34,"aw",@nobits
	.sectionflags	@""
	.align	16
	.zero		1024


//--------------------- .nv.constant0.triton_poi_fused_convolution_max_pool2d_with_indices_relu_34 --------------------------
	.section	.nv.constant0.triton_poi_fused_convolution_max_pool2d_with_indices_relu_34,"a",@progbits
	.sectionflags	@""
	.align	4
.nv.constant0.triton_poi_fused_convolution_max_pool2d_with_indices_relu_34:
	.zero		576
